//
// Generated by NVIDIA NVVM Compiler
//
// Compiler Build ID: CL-36424714
// Cuda compilation tools, release 13.0, V13.0.88
// Based on NVVM 20.0.0
//

.version 9.0
.target sm_100
.address_size 64

	// .globl	_Z6GSrandP17curandStateXORWOWj
.global .align 4 .b8 precalc_xorwow_matrix[102400];
.global .align 4 .b8 precalc_xorwow_offset_matrix[102400];
.global .align 4 .b8 mrg32k3aM1[2304];
.global .align 4 .b8 mrg32k3aM2[2304];
.global .align 4 .b8 mrg32k3aM1SubSeq[2016];
.global .align 4 .b8 mrg32k3aM2SubSeq[2016];
.global .align 4 .b8 mrg32k3aM1Seq[2304];
.global .align 4 .b8 mrg32k3aM2Seq[2304];
.const .align 8 .b8 __cr_lgamma_table[72];

.visible .entry _Z6GSrandP17curandStateXORWOWj(
	.param .u64 .ptr .align 1 _Z6GSrandP17curandStateXORWOWj_param_0,
	.param .u32 _Z6GSrandP17curandStateXORWOWj_param_1
)
{
	.reg .pred 	%p<24>;
	.reg .b32 	%r<409>;
	.reg .b64 	%rd<18>;

	ld.param.u64 	%rd8, [_Z6GSrandP17curandStateXORWOWj_param_0];
	ld.param.u32 	%r182, [_Z6GSrandP17curandStateXORWOWj_param_1];
	cvta.to.global.u64 	%rd9, %rd8;
	mov.u32 	%r183, %ctaid.x;
	mov.u32 	%r184, %ntid.x;
	mov.u32 	%r185, %tid.x;
	mad.lo.s32 	%r186, %r183, %r184, %r185;
	cvt.s64.s32 	%rd17, %r186;
	mul.wide.s32 	%rd10, %r186, 48;
	add.s64 	%rd2, %rd9, %rd10;
	xor.b32  	%r187, %r182, -1429050551;
	mul.lo.s32 	%r188, %r187, 1099087573;
	add.s32 	%r189, %r188, -638133224;
	add.s32 	%r190, %r188, 123456789;
	st.global.v2.u32 	[%rd2], {%r189, %r190};
	xor.b32  	%r191, %r188, 362436069;
	mov.b32 	%r192, -123459836;
	st.global.v2.u32 	[%rd2+8], {%r191, %r192};
	add.s32 	%r193, %r188, 5783321;
	mov.b32 	%r194, -589760388;
	st.global.v2.u32 	[%rd2+16], {%r194, %r193};
	setp.eq.s32 	%p1, %r186, 0;
	@%p1 bra 	$L__BB0_42;
	mov.b32 	%r315, 0;
	mov.u64 	%rd12, precalc_xorwow_matrix;
$L__BB0_2:
	and.b64  	%rd4, %rd17, 3;
	setp.eq.s64 	%p2, %rd4, 0;
	@%p2 bra 	$L__BB0_41;
	mul.wide.u32 	%rd11, %r315, 3200;
	add.s64 	%rd5, %rd12, %rd11;
	cvt.u32.u64 	%r2, %rd4;
	mov.b32 	%r316, 0;
$L__BB0_4:
	mov.b32 	%r329, 0;
	mov.u32 	%r330, %r329;
	mov.u32 	%r331, %r329;
	mov.u32 	%r332, %r329;
	mov.u32 	%r333, %r329;
	mov.u32 	%r322, %r329;
$L__BB0_5:
	mul.wide.u32 	%rd13, %r322, 4;
	add.s64 	%rd14, %rd2, %rd13;
	ld.global.u32 	%r10, [%rd14+4];
	shl.b32 	%r11, %r322, 5;
	mov.b32 	%r328, 0;
$L__BB0_6:
	.pragma "nounroll";
	shr.u32 	%r199, %r10, %r328;
	and.b32  	%r200, %r199, 1;
	setp.eq.b32 	%p3, %r200, 1;
	not.pred 	%p4, %p3;
	add.s32 	%r201, %r11, %r328;
	mul.lo.s32 	%r202, %r201, 5;
	mul.wide.u32 	%rd15, %r202, 4;
	add.s64 	%rd6, %rd5, %rd15;
	@%p4 bra 	$L__BB0_8;
	ld.global.u32 	%r203, [%rd6];
	xor.b32  	%r333, %r333, %r203;
	ld.global.u32 	%r204, [%rd6+4];
	xor.b32  	%r332, %r332, %r204;
	ld.global.u32 	%r205, [%rd6+8];
	xor.b32  	%r331, %r331, %r205;
	ld.global.u32 	%r206, [%rd6+12];
	xor.b32  	%r330, %r330, %r206;
	ld.global.u32 	%r207, [%rd6+16];
	xor.b32  	%r329, %r329, %r207;
$L__BB0_8:
	and.b32  	%r209, %r199, 2;
	setp.eq.s32 	%p5, %r209, 0;
	@%p5 bra 	$L__BB0_10;
	ld.global.u32 	%r210, [%rd6+20];
	xor.b32  	%r333, %r333, %r210;
	ld.global.u32 	%r211, [%rd6+24];
	xor.b32  	%r332, %r332, %r211;
	ld.global.u32 	%r212, [%rd6+28];
	xor.b32  	%r331, %r331, %r212;
	ld.global.u32 	%r213, [%rd6+32];
	xor.b32  	%r330, %r330, %r213;
	ld.global.u32 	%r214, [%rd6+36];
	xor.b32  	%r329, %r329, %r214;
$L__BB0_10:
	and.b32  	%r216, %r199, 4;
	setp.eq.s32 	%p6, %r216, 0;
	@%p6 bra 	$L__BB0_12;
	ld.global.u32 	%r217, [%rd6+40];
	xor.b32  	%r333, %r333, %r217;
	ld.global.u32 	%r218, [%rd6+44];
	xor.b32  	%r332, %r332, %r218;
	ld.global.u32 	%r219, [%rd6+48];
	xor.b32  	%r331, %r331, %r219;
	ld.global.u32 	%r220, [%rd6+52];
	xor.b32  	%r330, %r330, %r220;
	ld.global.u32 	%r221, [%rd6+56];
	xor.b32  	%r329, %r329, %r221;
$L__BB0_12:
	and.b32  	%r223, %r199, 8;
	setp.eq.s32 	%p7, %r223, 0;
	@%p7 bra 	$L__BB0_14;
	ld.global.u32 	%r224, [%rd6+60];
	xor.b32  	%r333, %r333, %r224;
	ld.global.u32 	%r225, [%rd6+64];
	xor.b32  	%r332, %r332, %r225;
	ld.global.u32 	%r226, [%rd6+68];
	xor.b32  	%r331, %r331, %r226;
	ld.global.u32 	%r227, [%rd6+72];
	xor.b32  	%r330, %r330, %r227;
	ld.global.u32 	%r228, [%rd6+76];
	xor.b32  	%r329, %r329, %r228;
$L__BB0_14:
	and.b32  	%r230, %r199, 16;
	setp.eq.s32 	%p8, %r230, 0;
	@%p8 bra 	$L__BB0_16;
	ld.global.u32 	%r231, [%rd6+80];
	xor.b32  	%r333, %r333, %r231;
	ld.global.u32 	%r232, [%rd6+84];
	xor.b32  	%r332, %r332, %r232;
	ld.global.u32 	%r233, [%rd6+88];
	xor.b32  	%r331, %r331, %r233;
	ld.global.u32 	%r234, [%rd6+92];
	xor.b32  	%r330, %r330, %r234;
	ld.global.u32 	%r235, [%rd6+96];
	xor.b32  	%r329, %r329, %r235;
$L__BB0_16:
	and.b32  	%r237, %r199, 32;
	setp.eq.s32 	%p9, %r237, 0;
	@%p9 bra 	$L__BB0_18;
	ld.global.u32 	%r238, [%rd6+100];
	xor.b32  	%r333, %r333, %r238;
	ld.global.u32 	%r239, [%rd6+104];
	xor.b32  	%r332, %r332, %r239;
	ld.global.u32 	%r240, [%rd6+108];
	xor.b32  	%r331, %r331, %r240;
	ld.global.u32 	%r241, [%rd6+112];
	xor.b32  	%r330, %r330, %r241;
	ld.global.u32 	%r242, [%rd6+116];
	xor.b32  	%r329, %r329, %r242;
$L__BB0_18:
	and.b32  	%r244, %r199, 64;
	setp.eq.s32 	%p10, %r244, 0;
	@%p10 bra 	$L__BB0_20;
	ld.global.u32 	%r245, [%rd6+120];
	xor.b32  	%r333, %r333, %r245;
	ld.global.u32 	%r246, [%rd6+124];
	xor.b32  	%r332, %r332, %r246;
	ld.global.u32 	%r247, [%rd6+128];
	xor.b32  	%r331, %r331, %r247;
	ld.global.u32 	%r248, [%rd6+132];
	xor.b32  	%r330, %r330, %r248;
	ld.global.u32 	%r249, [%rd6+136];
	xor.b32  	%r329, %r329, %r249;
$L__BB0_20:
	and.b32  	%r251, %r199, 128;
	setp.eq.s32 	%p11, %r251, 0;
	@%p11 bra 	$L__BB0_22;
	ld.global.u32 	%r252, [%rd6+140];
	xor.b32  	%r333, %r333, %r252;
	ld.global.u32 	%r253, [%rd6+144];
	xor.b32  	%r332, %r332, %r253;
	ld.global.u32 	%r254, [%rd6+148];
	xor.b32  	%r331, %r331, %r254;
	ld.global.u32 	%r255, [%rd6+152];
	xor.b32  	%r330, %r330, %r255;
	ld.global.u32 	%r256, [%rd6+156];
	xor.b32  	%r329, %r329, %r256;
$L__BB0_22:
	and.b32  	%r258, %r199, 256;
	setp.eq.s32 	%p12, %r258, 0;
	@%p12 bra 	$L__BB0_24;
	ld.global.u32 	%r259, [%rd6+160];
	xor.b32  	%r333, %r333, %r259;
	ld.global.u32 	%r260, [%rd6+164];
	xor.b32  	%r332, %r332, %r260;
	ld.global.u32 	%r261, [%rd6+168];
	xor.b32  	%r331, %r331, %r261;
	ld.global.u32 	%r262, [%rd6+172];
	xor.b32  	%r330, %r330, %r262;
	ld.global.u32 	%r263, [%rd6+176];
	xor.b32  	%r329, %r329, %r263;
$L__BB0_24:
	and.b32  	%r265, %r199, 512;
	setp.eq.s32 	%p13, %r265, 0;
	@%p13 bra 	$L__BB0_26;
	ld.global.u32 	%r266, [%rd6+180];
	xor.b32  	%r333, %r333, %r266;
	ld.global.u32 	%r267, [%rd6+184];
	xor.b32  	%r332, %r332, %r267;
	ld.global.u32 	%r268, [%rd6+188];
	xor.b32  	%r331, %r331, %r268;
	ld.global.u32 	%r269, [%rd6+192];
	xor.b32  	%r330, %r330, %r269;
	ld.global.u32 	%r270, [%rd6+196];
	xor.b32  	%r329, %r329, %r270;
$L__BB0_26:
	and.b32  	%r272, %r199, 1024;
	setp.eq.s32 	%p14, %r272, 0;
	@%p14 bra 	$L__BB0_28;
	ld.global.u32 	%r273, [%rd6+200];
	xor.b32  	%r333, %r333, %r273;
	ld.global.u32 	%r274, [%rd6+204];
	xor.b32  	%r332, %r332, %r274;
	ld.global.u32 	%r275, [%rd6+208];
	xor.b32  	%r331, %r331, %r275;
	ld.global.u32 	%r276, [%rd6+212];
	xor.b32  	%r330, %r330, %r276;
	ld.global.u32 	%r277, [%rd6+216];
	xor.b32  	%r329, %r329, %r277;
$L__BB0_28:
	and.b32  	%r279, %r199, 2048;
	setp.eq.s32 	%p15, %r279, 0;
	@%p15 bra 	$L__BB0_30;
	ld.global.u32 	%r280, [%rd6+220];
	xor.b32  	%r333, %r333, %r280;
	ld.global.u32 	%r281, [%rd6+224];
	xor.b32  	%r332, %r332, %r281;
	ld.global.u32 	%r282, [%rd6+228];
	xor.b32  	%r331, %r331, %r282;
	ld.global.u32 	%r283, [%rd6+232];
	xor.b32  	%r330, %r330, %r283;
	ld.global.u32 	%r284, [%rd6+236];
	xor.b32  	%r329, %r329, %r284;
$L__BB0_30:
	and.b32  	%r286, %r199, 4096;
	setp.eq.s32 	%p16, %r286, 0;
	@%p16 bra 	$L__BB0_32;
	ld.global.u32 	%r287, [%rd6+240];
	xor.b32  	%r333, %r333, %r287;
	ld.global.u32 	%r288, [%rd6+244];
	xor.b32  	%r332, %r332, %r288;
	ld.global.u32 	%r289, [%rd6+248];
	xor.b32  	%r331, %r331, %r289;
	ld.global.u32 	%r290, [%rd6+252];
	xor.b32  	%r330, %r330, %r290;
	ld.global.u32 	%r291, [%rd6+256];
	xor.b32  	%r329, %r329, %r291;
$L__BB0_32:
	and.b32  	%r293, %r199, 8192;
	setp.eq.s32 	%p17, %r293, 0;
	@%p17 bra 	$L__BB0_34;
	ld.global.u32 	%r294, [%rd6+260];
	xor.b32  	%r333, %r333, %r294;
	ld.global.u32 	%r295, [%rd6+264];
	xor.b32  	%r332, %r332, %r295;
	ld.global.u32 	%r296, [%rd6+268];
	xor.b32  	%r331, %r331, %r296;
	ld.global.u32 	%r297, [%rd6+272];
	xor.b32  	%r330, %r330, %r297;
	ld.global.u32 	%r298, [%rd6+276];
	xor.b32  	%r329, %r329, %r298;
$L__BB0_34:
	and.b32  	%r300, %r199, 16384;
	setp.eq.s32 	%p18, %r300, 0;
	@%p18 bra 	$L__BB0_36;
	ld.global.u32 	%r301, [%rd6+280];
	xor.b32  	%r333, %r333, %r301;
	ld.global.u32 	%r302, [%rd6+284];
	xor.b32  	%r332, %r332, %r302;
	ld.global.u32 	%r303, [%rd6+288];
	xor.b32  	%r331, %r331, %r303;
	ld.global.u32 	%r304, [%rd6+292];
	xor.b32  	%r330, %r330, %r304;
	ld.global.u32 	%r305, [%rd6+296];
	xor.b32  	%r329, %r329, %r305;
$L__BB0_36:
	and.b32  	%r307, %r199, 32768;
	setp.eq.s32 	%p19, %r307, 0;
	@%p19 bra 	$L__BB0_38;
	ld.global.u32 	%r308, [%rd6+300];
	xor.b32  	%r333, %r333, %r308;
	ld.global.u32 	%r309, [%rd6+304];
	xor.b32  	%r332, %r332, %r309;
	ld.global.u32 	%r310, [%rd6+308];
	xor.b32  	%r331, %r331, %r310;
	ld.global.u32 	%r311, [%rd6+312];
	xor.b32  	%r330, %r330, %r311;
	ld.global.u32 	%r312, [%rd6+316];
	xor.b32  	%r329, %r329, %r312;
$L__BB0_38:
	add.s32 	%r328, %r328, 16;
	setp.ne.s32 	%p20, %r328, 32;
	@%p20 bra 	$L__BB0_6;
	mad.lo.s32 	%r313, %r322, -31, %r11;
	add.s32 	%r322, %r313, 1;
	setp.ne.s32 	%p21, %r322, 5;
	@%p21 bra 	$L__BB0_5;
	st.global.u32 	[%rd2+4], %r333;
	st.global.u32 	[%rd2+8], %r332;
	st.global.u32 	[%rd2+12], %r331;
	st.global.u32 	[%rd2+16], %r330;
	st.global.u32 	[%rd2+20], %r329;
	add.s32 	%r316, %r316, 1;
	setp.lt.u32 	%p22, %r316, %r2;
	@%p22 bra 	$L__BB0_4;
$L__BB0_41:
	shr.u64 	%rd7, %rd17, 2;
	add.s32 	%r315, %r315, 1;
	setp.gt.u64 	%p23, %rd17, 3;
	mov.u64 	%rd17, %rd7;
	@%p23 bra 	$L__BB0_2;
$L__BB0_42:
	mov.b32 	%r314, 0;
	st.global.v2.u32 	[%rd2+24], {%r314, %r314};
	st.global.u32 	[%rd2+32], %r314;
	mov.b64 	%rd16, 0;
	st.global.u64 	[%rd2+40], %rd16;
	ret;

}


// ===== COMPILED SASS (sm_100) =====

	.target	sm_100

	.elftype	@"ET_EXEC"


//--------------------- .note.nv.tkinfo           --------------------------
	.section	.note.nv.tkinfo,"",@"SHT_NOTE"
	.sectionflags	@"SHF_NOTE_NV_TKINFO"
	.tkinfo
        /*0018*/ 	.word	0x00000002
        /*0030*/ 	.string	""
        /*0030*/ 	.string	"ptxas"
        /*0030*/ 	.string	"Cuda compilation tools, release 13.0, V13.0.88"
        /*0030*/ 	.string	"Build cuda_13.0.r13.0/compiler.36424714_0"
        /*0030*/ 	.string	"-arch sm_100 -m 64 "



//--------------------- .note.nv.cuinfo           --------------------------
	.section	.note.nv.cuinfo,"",@"SHT_NOTE"
	.sectionflags	@"SHF_NOTE_NV_CUINFO"
        /*0018*/ 	.short	0x0002
        /*001a*/ 	.short	0x0064
        /*001c*/ 	.short	0x0082
	.zero		2


//--------------------- .nv.info                  --------------------------
	.section	.nv.info,"",@"SHT_CUDA_INFO"
	.align	4


	//----- nvinfo : EIATTR_REGCOUNT
	.align		4
        /*0000*/ 	.byte	0x04, 0x2f
        /*0002*/ 	.short	(.L_10 - .L_9)
	.align		4
.L_9:
        /*0004*/ 	.word	index@(_Z6GSrandP17curandStateXORWOWj)
        /*0008*/ 	.word	0x0000001f


	//----- nvinfo : EIATTR_FRAME_SIZE
	.align		4
.L_10:
        /*000c*/ 	.byte	0x04, 0x11
        /*000e*/ 	.short	(.L_12 - .L_11)
	.align		4
.L_11:
        /*0010*/ 	.word	index@(_Z6GSrandP17curandStateXORWOWj)
        /*0014*/ 	.word	0x00000000


	//----- nvinfo : EIATTR_MIN_STACK_SIZE
	.align		4
.L_12:
        /*0018*/ 	.byte	0x04, 0x12
        /*001a*/ 	.short	(.L_14 - .L_13)
	.align		4
.L_13:
        /*001c*/ 	.word	index@(_Z6GSrandP17curandStateXORWOWj)
        /*0020*/ 	.word	0x00000000
.L_14:


//--------------------- .nv.compat                --------------------------
	.section	.nv.compat,"",@"SHT_CUDA_COMPAT_INFO"
	.align	4
        /*0000*/ 	.byte	0x02, 0x09, 0x00, 0x00, 0x02, 0x02, 0x01, 0x00, 0x02, 0x05, 0x05, 0x00, 0x03, 0x07, 0x01, 0x01
        /*0010*/ 	.byte	0x02, 0x03, 0x00, 0x00, 0x02, 0x06, 0x01, 0x00, 0x04, 0x0b, 0x08, 0x00, 0x09, 0x00, 0x00, 0x00
        /*0020*/ 	.byte	0x00, 0x00, 0x00, 0x00


//--------------------- .nv.info._Z6GSrandP17curandStateXORWOWj --------------------------
	.section	.nv.info._Z6GSrandP17curandStateXORWOWj,"",@"SHT_CUDA_INFO"
	.sectionflags	@""
	.align	4


	//----- nvinfo : EIATTR_CUDA_API_VERSION
	.align		4
        /*0000*/ 	.byte	0x04, 0x37
        /*0002*/ 	.short	(.L_16 - .L_15)
.L_15:
        /*0004*/ 	.word	0x00000082


	//----- nvinfo : EIATTR_KPARAM_INFO
	.align		4
.L_16:
        /*0008*/ 	.byte	0x04, 0x17
        /*000a*/ 	.short	(.L_18 - .L_17)
.L_17:
        /*000c*/ 	.word	0x00000000
        /*0010*/ 	.short	0x0001
        /*0012*/ 	.short	0x0008
        /*0014*/ 	.byte	0x00, 0xf0, 0x11, 0x00


	//----- nvinfo : EIATTR_KPARAM_INFO
	.align		4
.L_18:
        /*0018*/ 	.byte	0x04, 0x17
        /*001a*/ 	.short	(.L_20 - .L_19)
.L_19:
        /*001c*/ 	.word	0x00000000
        /*0020*/ 	.short	0x0000
        /*0022*/ 	.short	0x0000
        /*0024*/ 	.byte	0x00, 0xf5, 0x21, 0x00


	//----- nvinfo : EIATTR_SPARSE_MMA_MASK
	.align		4
.L_20:
        /*0028*/ 	.byte	0x03, 0x50
        /*002a*/ 	.short	0x0000


	//----- nvinfo : EIATTR_MAXREG_COUNT
	.align		4
        /*002c*/ 	.byte	0x03, 0x1b
        /*002e*/ 	.short	0x00ff


	//----- nvinfo : EIATTR_MERCURY_ISA_VERSION
	.align		4
        /*0030*/ 	.byte	0x03, 0x5f
        /*0032*/ 	.short	0x0101


	//----- nvinfo : EIATTR_VRC_CTA_INIT_COUNT
	.align		4
        /*0034*/ 	.byte	0x02, 0x4a
	.zero		1
	.zero		1


	//----- nvinfo : EIATTR_EXIT_INSTR_OFFSETS
	.align		4
        /*0038*/ 	.byte	0x04, 0x1c
        /*003a*/ 	.short	(.L_22 - .L_21)


	//   ....[0]....
.L_21:
        /*003c*/ 	.word	0x00000eb0


	//----- nvinfo : EIATTR_CRS_STACK_SIZE
	.align		4
.L_22:
        /*0040*/ 	.byte	0x04, 0x1e
        /*0042*/ 	.short	(.L_24 - .L_23)
.L_23:
        /*0044*/ 	.word	0x00000000


	//----- nvinfo : EIATTR_CBANK_PARAM_SIZE
	.align		4
.L_24:
        /*0048*/ 	.byte	0x03, 0x19
        /*004a*/ 	.short	0x000c


	//----- nvinfo : EIATTR_PARAM_CBANK
	.align		4
        /*004c*/ 	.byte	0x04, 0x0a
        /*004e*/ 	.short	(.L_26 - .L_25)
	.align		4
.L_25:
        /*0050*/ 	.word	index@(.nv.constant0._Z6GSrandP17curandStateXORWOWj)
        /*0054*/ 	.short	0x0380
        /*0056*/ 	.short	0x000c


	//----- nvinfo : EIATTR_SW_WAR
	.align		4
.L_26:
        /*0058*/ 	.byte	0x04, 0x36
        /*005a*/ 	.short	(.L_28 - .L_27)
.L_27:
        /*005c*/ 	.word	0x00000008
.L_28:


//--------------------- .nv.callgraph             --------------------------
	.section	.nv.callgraph,"",@"SHT_CUDA_CALLGRAPH"
	.align	4
	.sectionentsize	8
	.align		4
        /*0000*/ 	.word	0x00000000
	.align		4
        /*0004*/ 	.word	0xffffffff
	.align		4
        /*0008*/ 	.word	0x00000000
	.align		4
        /*000c*/ 	.word	0xfffffffe
	.align		4
        /*0010*/ 	.word	0x00000000
	.align		4
        /*0014*/ 	.word	0xfffffffd
	.align		4
        /*0018*/ 	.word	0x00000000
	.align		4
        /*001c*/ 	.word	0xfffffffc


//--------------------- .nv.constant4             --------------------------
	.section	.nv.constant4,"a",@progbits
	.align	8
	.align		8
.nv.constant4:
        /*0000*/ 	.dword	precalc_xorwow_matrix
	.align		8
        /*0008*/ 	.dword	precalc_xorwow_offset_matrix
	.align		8
        /*0010*/ 	.dword	mrg32k3aM1
	.align		8
        /*0018*/ 	.dword	mrg32k3aM2
	.align		8
        /*0020*/ 	.dword	mrg32k3aM1SubSeq
	.align		8
        /*0028*/ 	.dword	mrg32k3aM2SubSeq
	.align		8
        /*0030*/ 	.dword	mrg32k3aM1Seq
	.align		8
        /*0038*/ 	.dword	mrg32k3aM2Seq


//--------------------- .nv.constant3             --------------------------
	.section	.nv.constant3,"a",@progbits
	.align	8
.nv.constant3:
	.type		__cr_lgamma_table,@object
	.size		__cr_lgamma_table,(.L_8 - __cr_lgamma_table)
__cr_lgamma_table:
        /*0000*/ 	.byte	0x00, 0x00, 0x00, 0x00, 0x00, 0x00, 0x00, 0x00, 0x00, 0x00, 0x00, 0x00, 0x00, 0x00, 0x00, 0x00
        /*0010*/ 	.byte	0xef, 0x39, 0xfa, 0xfe, 0x42, 0x2e, 0xe6, 0x3f, 0x02, 0x20, 0x2a, 0xfa, 0x0b, 0xab, 0xfc, 0x3f
        /*0020*/ 	.byte	0xf9, 0x2c, 0x92, 0x7c, 0xa7, 0x6c, 0x09, 0x40, 0xc9, 0x79, 0x44, 0x3c, 0x64, 0x26, 0x13, 0x40
        /*0030*/ 	.byte	0xca, 0x01, 0xcf, 0x3a, 0x27, 0x51, 0x1a, 0x40, 0x30, 0xcc, 0x2d, 0xf3, 0xe1, 0x0c, 0x21, 0x40
        /*0040*/ 	.byte	0x0d, 0xb7, 0xfc, 0x82, 0x8e, 0x35, 0x25, 0x40
.L_8:


//--------------------- .text._Z6GSrandP17curandStateXORWOWj --------------------------
	.section	.text._Z6GSrandP17curandStateXORWOWj,"ax",@progbits
	.align	128
        .global         _Z6GSrandP17curandStateXORWOWj
        .type           _Z6GSrandP17curandStateXORWOWj,@function
        .size           _Z6GSrandP17curandStateXORWOWj,(.L_x_9 - _Z6GSrandP17curandStateXORWOWj)
        .other          _Z6GSrandP17curandStateXORWOWj,@"STO_CUDA_ENTRY STV_DEFAULT"
_Z6GSrandP17curandStateXORWOWj:
.text._Z6GSrandP17curandStateXORWOWj:
[----:B------:R-:W-:Y:S01]  /*0000*/  LDC R1, c[0x0][0x37c] ;  /* 0x0000df00ff017b82 */ /* 0x000fe20000000800 */
[----:B------:R-:W0:Y:S07]  /*0010*/  S2R R2, SR_TID.X ;  /* 0x0000000000027919 */ /* 0x000e2e0000002100 */
[----:B------:R-:W1:Y:S01]  /*0020*/  LDC R0, c[0x0][0x388] ;  /* 0x0000e200ff007b82 */ /* 0x000e620000000800 */
[----:B------:R-:W2:Y:S01]  /*0030*/  LDCU.64 UR4, c[0x0][0x358] ;  /* 0x00006b00ff0477ac */ /* 0x000ea20008000a00 */
[----:B------:R-:W-:Y:S01]  /*0040*/  IMAD.MOV.U32 R5, RZ, RZ, -0x75bd8fc ;  /* 0xf8a42704ff057424 */ /* 0x000fe200078e00ff */
[----:B------:R-:W-:Y:S01]  /*0050*/  BSSY.RECONVERGENT B0, `(.L_x_0) ;  /* 0x00000e2000007945 */ /* 0x000fe20003800200 */
[----:B------:R-:W-:-:S04]  /*0060*/  IMAD.MOV.U32 R8, RZ, RZ, -0x23270784 ;  /* 0xdcd8f87cff087424 */ /* 0x000fc800078e00ff */
[----:B------:R-:W0:Y:S08]  /*0070*/  S2UR UR6, SR_CTAID.X ;  /* 0x00000000000679c3 */ /* 0x000e300000002500 */
[----:B------:R-:W0:Y:S08]  /*0080*/  LDC R13, c[0x0][0x360] ;  /* 0x0000d800ff0d7b82 */ /* 0x000e300000000800 */
[----:B------:R-:W3:Y:S01]  /*0090*/  LDC.64 R6, c[0x0][0x380] ;  /* 0x0000e000ff067b82 */ /* 0x000ee20000000a00 */
[----:B-1----:R-:W-:-:S05]  /*00a0*/  LOP3.LUT R0, R0, 0xaad26b49, RZ, 0x3c, !PT ;  /* 0xaad26b4900007812 */ /* 0x002fca00078e3cff */
[----:B------:R-:W-:-:S04]  /*00b0*/  IMAD R0, R0, 0x4182bed5, RZ ;  /* 0x4182bed500007824 */ /* 0x000fc800078e02ff */
[C---:B------:R-:W-:Y:S01]  /*00c0*/  VIADD R3, R0.reuse, 0x75bcd15 ;  /* 0x075bcd1500037836 */ /* 0x040fe20000000000 */
[C---:B------:R-:W-:Y:S01]  /*00d0*/  LOP3.LUT R4, R0.reuse, 0x159a55e5, RZ, 0x3c, !PT ;  /* 0x159a55e500047812 */ /* 0x040fe200078e3cff */
[C---:B------:R-:W-:Y:S02]  /*00e0*/  VIADD R9, R0.reuse, 0x583f19 ;  /* 0x00583f1900097836 */ /* 0x040fe40000000000 */
[----:B0-----:R-:W-:Y:S02]  /*00f0*/  IMAD R13, R13, UR6, R2 ;  /* 0x000000060d0d7c24 */ /* 0x001fe4000f8e0202 */
[----:B------:R-:W-:-:S03]  /*0100*/  VIADD R2, R0, 0xd9f6dc18 ;  /* 0xd9f6dc1800027836 */ /* 0x000fc60000000000 */
[C---:B------:R-:W-:Y:S01]  /*0110*/  ISETP.NE.AND P0, PT, R13.reuse, RZ, PT ;  /* 0x000000ff0d00720c */ /* 0x040fe20003f05270 */
[----:B---3--:R-:W-:-:S05]  /*0120*/  IMAD.WIDE R6, R13, 0x30, R6 ;  /* 0x000000300d067825 */ /* 0x008fca00078e0206 */
[----:B--2---:R0:W-:Y:S04]  /*0130*/  STG.E.64 desc[UR4][R6.64], R2 ;  /* 0x0000000206007986 */ /* 0x0041e8000c101b04 */
[----:B------:R0:W-:Y:S04]  /*0140*/  STG.E.64 desc[UR4][R6.64+0x8], R4 ;  /* 0x0000080406007986 */ /* 0x0001e8000c101b04 */
[----:B------:R0:W-:Y:S01]  /*0150*/  STG.E.64 desc[UR4][R6.64+0x10], R8 ;  /* 0x0000100806007986 */ /* 0x0001e2000c101b04 */
[----:B------:R-:W-:Y:S05]  /*0160*/  @!P0 BRA `(.L_x_1) ;  /* 0x0000000c00408947 */ /* 0x000fea0003800000 */
[----:B------:R-:W-:Y:S01]  /*0170*/  SHF.R.S32.HI R0, RZ, 0x1f, R13 ;  /* 0x0000001fff007819 */ /* 0x000fe2000001140d */
[----:B------:R-:W-:-:S07]  /*0180*/  IMAD.MOV.U32 R12, RZ, RZ, RZ ;  /* 0x000000ffff0c7224 */ /* 0x000fce00078e00ff */
.L_x_7:
[----:B0-----:R-:W-:Y:S01]  /*0190*/  LOP3.LUT R2, R13, 0x3, RZ, 0xc0, !PT ;  /* 0x000000030d027812 */ /* 0x001fe200078ec0ff */
[----:B------:R-:W-:Y:S03]  /*01a0*/  BSSY.RECONVERGENT B1, `(.L_x_2) ;  /* 0x00000c6000017945 */ /* 0x000fe60003800200 */
[----:B------:R-:W-:-:S04]  /*01b0*/  ISETP.NE.U32.AND P0, PT, R2, RZ, PT ;  /* 0x000000ff0200720c */ /* 0x000fc80003f05070 */
[----:B------:R-:W-:-:S13]  /*01c0*/  ISETP.NE.AND.EX P0, PT, RZ, RZ, PT, P0 ;  /* 0x000000ffff00720c */ /* 0x000fda0003f05300 */
[----:B------:R-:W-:Y:S05]  /*01d0*/  @!P0 BRA `(.L_x_3) ;  /* 0x0000000c00088947 */ /* 0x000fea0003800000 */
[----:B------:R-:W0:Y:S01]  /*01e0*/  LDC.64 R8, c[0x4][RZ] ;  /* 0x01000000ff087b82 */ /* 0x000e220000000a00 */
[----:B------:R-:W-:Y:S02]  /*01f0*/  IMAD.MOV.U32 R14, RZ, RZ, RZ ;  /* 0x000000ffff0e7224 */ /* 0x000fe400078e00ff */
[----:B0-----:R-:W-:-:S07]  /*0200*/  IMAD.WIDE.U32 R8, R12, 0xc80, R8 ;  /* 0x00000c800c087825 */ /* 0x001fce00078e0008 */
.L_x_6:
[----:B0-----:R-:W-:Y:S01]  /*0210*/  IMAD.MOV.U32 R15, RZ, RZ, RZ ;  /* 0x000000ffff0f7224 */ /* 0x001fe200078e00ff */
[----:B------:R-:W-:Y:S01]  /*0220*/  CS2R R2, SRZ ;  /* 0x0000000000027805 */ /* 0x000fe2000001ff00 */
[----:B------:R-:W-:Y:S01]  /*0230*/  IMAD.MOV.U32 R17, RZ, RZ, RZ ;  /* 0x000000ffff117224 */ /* 0x000fe200078e00ff */
[----:B------:R-:W-:-:S07]  /*0240*/  CS2R R4, SRZ ;  /* 0x0000000000047805 */ /* 0x000fce000001ff00 */
.L_x_5:
[----:B------:R-:W-:-:S05]  /*0250*/  IMAD.WIDE.U32 R10, R17, 0x4, R6 ;  /* 0x00000004110a7825 */ /* 0x000fca00078e0006 */
[----:B------:R0:W5:Y:S01]  /*0260*/  LDG.E R16, desc[UR4][R10.64+0x4] ;  /* 0x000004040a107981 */ /* 0x000162000c1e1900 */
[----:B------:R-:W-:-:S07]  /*0270*/  IMAD.MOV.U32 R19, RZ, RZ, RZ ;  /* 0x000000ffff137224 */ /* 0x000fce00078e00ff */
.L_x_4:
[----:B-----5:R-:W-:Y:S01]  /*0280*/  SHF.R.U32.HI R24, RZ, R19, R16 ;  /* 0x00000013ff187219 */ /* 0x020fe20000011610 */
[----:B0-----:R-:W-:-:S03]  /*0290*/  IMAD.SHL.U32 R10, R17, 0x20, RZ ;  /* 0x00000020110a7824 */ /* 0x001fc600078e00ff */
[----:B------:R-:W-:Y:S01]  /*02a0*/  LOP3.LUT R11, R24, 0x1, RZ, 0xc0, !PT ;  /* 0x00000001180b7812 */ /* 0x000fe200078ec0ff */
[----:B------:R-:W-:-:S03]  /*02b0*/  IMAD.IADD R10, R10, 0x1, R19 ;  /* 0x000000010a0a7824 */ /* 0x000fc600078e0213 */
[----:B------:R-:W-:Y:S01]  /*02c0*/  ISETP.NE.U32.AND P0, PT, R11, 0x1, PT ;  /* 0x000000010b00780c */ /* 0x000fe20003f05070 */
[----:B------:R-:W-:-:S03]  /*02d0*/  IMAD R11, R10, 0x5, RZ ;  /* 0x000000050a0b7824 */ /* 0x000fc600078e02ff */
[----:B------:R-:W-:Y:S01]  /*02e0*/  R2P PR, R24, 0x7e ;  /* 0x0000007e18007804 */ /* 0x000fe20000000000 */
[----:B------:R-:W-:-:S08]  /*02f0*/  IMAD.WIDE.U32 R10, R11, 0x4, R8 ;  /* 0x000000040b0a7825 */ /* 0x000fd000078e0008 */
[----:B------:R-:W2:Y:S04]  /*0300*/  @!P0 LDG.E R18, desc[UR4][R10.64] ;  /* 0x000000040a128981 */ /* 0x000ea8000c1e1900 */
[----:B------:R-:W3:Y:S04]  /*0310*/  @!P0 LDG.E R20, desc[UR4][R10.64+0x10] ;  /* 0x000010040a148981 */ /* 0x000ee8000c1e1900 */
[----:B------:R-:W4:Y:S04]  /*0320*/  @P1 LDG.E R22, desc[UR4][R10.64+0x14] ;  /* 0x000014040a161981 */ /* 0x000f28000c1e1900 */
[----:B------:R-:W4:Y:S04]  /*0330*/  @P2 LDG.E R26, desc[UR4][R10.64+0x28] ;  /* 0x000028040a1a2981 */ /* 0x000f28000c1e1900 */
[----:B------:R-:W4:Y:S04]  /*0340*/  @!P0 LDG.E R21, desc[UR4][R10.64+0x4] ;  /* 0x000004040a158981 */ /* 0x000f28000c1e1900 */
[----:B------:R-:W4:Y:S04]  /*0350*/  @!P0 LDG.E R23, desc[UR4][R10.64+0xc] ;  /* 0x00000c040a178981 */ /* 0x000f28000c1e1900 */
[----:B------:R-:W4:Y:S04]  /*0360*/  @P1 LDG.E R25, desc[UR4][R10.64+0x18] ;  /* 0x000018040a191981 */ /* 0x000f28000c1e1900 */
[----:B------:R-:W4:Y:S04]  /*0370*/  @P3 LDG.E R28, desc[UR4][R10.64+0x3c] ;  /* 0x00003c040a1c3981 */ /* 0x000f28000c1e1900 */
[----:B------:R-:W4:Y:S01]  /*0380*/  @P6 LDG.E R27, desc[UR4][R10.64+0x7c] ;  /* 0x00007c040a1b6981 */ /* 0x000f22000c1e1900 */
[----:B--2---:R-:W-:-:S03]  /*0390*/  @!P0 LOP3.LUT R15, R15, R18, RZ, 0x3c, !PT ;  /* 0x000000120f0f8212 */ /* 0x004fc600078e3cff */
[----:B------:R-:W2:Y:S01]  /*03a0*/  @!P0 LDG.E R18, desc[UR4][R10.64+0x8] ;  /* 0x000008040a128981 */ /* 0x000ea2000c1e1900 */
[----:B---3--:R-:W-:-:S03]  /*03b0*/  @!P0 LOP3.LUT R3, R3, R20, RZ, 0x3c, !PT ;  /* 0x0000001403038212 */ /* 0x008fc600078e3cff */
[----:B------:R-:W3:Y:S01]  /*03c0*/  @P1 LDG.E R20, desc[UR4][R10.64+0x24] ;  /* 0x000024040a141981 */ /* 0x000ee2000c1e1900 */
[----:B----4-:R-:W-:-:S03]  /*03d0*/  @P1 LOP3.LUT R15, R15, R22, RZ, 0x3c, !PT ;  /* 0x000000160f0f1212 */ /* 0x010fc600078e3cff */
[----:B------:R-:W4:Y:S01]  /*03e0*/  @P2 LDG.E R22, desc[UR4][R10.64+0x38] ;  /* 0x000038040a162981 */ /* 0x000f22000c1e1900 */
[----:B------:R-:W-:-:S03]  /*03f0*/  @P2 LOP3.LUT R15, R15, R26, RZ, 0x3c, !PT ;  /* 0x0000001a0f0f2212 */ /* 0x000fc600078e3cff */
[----:B------:R-:W4:Y:S01]  /*0400*/  @P4 LDG.E R26, desc[UR4][R10.64+0x50] ;  /* 0x000050040a1a4981 */ /* 0x000f22000c1e1900 */
[----:B------:R-:W-:-:S03]  /*0410*/  @!P0 LOP3.LUT R4, R4, R21, RZ, 0x3c, !PT ;  /* 0x0000001504048212 */ /* 0x000fc600078e3cff */
[----:B------:R-:W4:Y:S01]  /*0420*/  @P1 LDG.E R21, desc[UR4][R10.64+0x20] ;  /* 0x000020040a151981 */ /* 0x000f22000c1e1900 */
[----:B------:R-:W-:-:S03]  /*0430*/  @!P0 LOP3.LUT R2, R2, R23, RZ, 0x3c, !PT ;  /* 0x0000001702028212 */ /* 0x000fc600078e3cff */
[----:B------:R-:W4:Y:S01]  /*0440*/  @P2 LDG.E R23, desc[UR4][R10.64+0x2c] ;  /* 0x00002c040a172981 */ /* 0x000f22000c1e1900 */
[----:B------:R-:W-:-:S03]  /*0450*/  @P1 LOP3.LUT R4, R4, R25, RZ, 0x3c, !PT ;  /* 0x0000001904041212 */ /* 0x000fc600078e3cff */
[----:B------:R-:W4:Y:S01]  /*0460*/  @P2 LDG.E R25, desc[UR4][R10.64+0x34] ;  /* 0x000034040a192981 */ /* 0x000f22000c1e1900 */
[----:B--2---:R-:W-:-:S03]  /*0470*/  @!P0 LOP3.LUT R5, R5, R18, RZ, 0x3c, !PT ;  /* 0x0000001205058212 */ /* 0x004fc600078e3cff */
[----:B------:R-:W2:Y:S01]  /*0480*/  @P1 LDG.E R18, desc[UR4][R10.64+0x1c] ;  /* 0x00001c040a121981 */ /* 0x000ea2000c1e1900 */
[----:B---3--:R-:W-:-:S03]  /*0490*/  @P1 LOP3.LUT R3, R3, R20, RZ, 0x3c, !PT ;  /* 0x0000001403031212 */ /* 0x008fc600078e3cff */
[----:B------:R-:W3:Y:S01]  /*04a0*/  @P2 LDG.E R20, desc[UR4][R10.64+0x30] ;  /* 0x000030040a142981 */ /* 0x000ee2000c1e1900 */
[----:B----4-:R-:W-:-:S03]  /*04b0*/  @P2 LOP3.LUT R3, R3, R22, RZ, 0x3c, !PT ;  /* 0x0000001603032212 */ /* 0x010fc600078e3cff */
[----:B------:R-:W4:Y:S01]  /*04c0*/  @P3 LDG.E R22, desc[UR4][R10.64+0x4c] ;  /* 0x00004c040a163981 */ /* 0x000f22000c1e1900 */
[----:B------:R-:W-:-:S04]  /*04d0*/  @P3 LOP3.LUT R15, R15, R28, RZ, 0x3c, !PT ;  /* 0x0000001c0f0f3212 */ /* 0x000fc800078e3cff */
[----:B------:R-:W-:Y:S02]  /*04e0*/  @P4 LOP3.LUT R15, R15, R26, RZ, 0x3c, !PT ;  /* 0x0000001a0f0f4212 */ /* 0x000fe400078e3cff */
[----:B------:R-:W-:Y:S01]  /*04f0*/  @P1 LOP3.LUT R2, R2, R21, RZ, 0x3c, !PT ;  /* 0x0000001502021212 */ /* 0x000fe200078e3cff */
[----:B------:R-:W4:Y:S04]  /*0500*/  @P5 LDG.E R26, desc[UR4][R10.64+0x64] ;  /* 0x000064040a1a5981 */ /* 0x000f28000c1e1900 */
[----:B------:R-:W4:Y:S01]  /*0510*/  @P3 LDG.E R21, desc[UR4][R10.64+0x40] ;  /* 0x000040040a153981 */ /* 0x000f22000c1e1900 */
[----:B------:R-:W-:Y:S02]  /*0520*/  @P2 LOP3.LUT R4, R4, R23, RZ, 0x3c, !PT ;  /* 0x0000001704042212 */ /* 0x000fe400078e3cff */
[----:B------:R-:W-:Y:S01]  /*0530*/  @P2 LOP3.LUT R2, R2, R25, RZ, 0x3c, !PT ;  /* 0x0000001902022212 */ /* 0x000fe200078e3cff */
[----:B------:R-:W4:Y:S04]  /*0540*/  @P3 LDG.E R23, desc[UR4][R10.64+0x48] ;  /* 0x000048040a173981 */ /* 0x000f28000c1e1900 */
[----:B------:R-:W4:Y:S01]  /*0550*/  @P4 LDG.E R25, desc[UR4][R10.64+0x54] ;  /* 0x000054040a194981 */ /* 0x000f22000c1e1900 */
[----:B--2---:R-:W-:-:S03]  /*0560*/  @P1 LOP3.LUT R5, R5, R18, RZ, 0x3c, !PT ;  /* 0x0000001205051212 */ /* 0x004fc600078e3cff */
[----:B------:R-:W2:Y:S01]  /*0570*/  @P3 LDG.E R18, desc[UR4][R10.64+0x44] ;  /* 0x000044040a123981 */ /* 0x000ea2000c1e1900 */
[----:B---3--:R-:W-:-:S03]  /*0580*/  @P2 LOP3.LUT R5, R5, R20, RZ, 0x3c, !PT ;  /* 0x0000001405052212 */ /* 0x008fc600078e3cff */
[----:B------:R-:W3:Y:S01]  /*0590*/  @P4 LDG.E R20, desc[UR4][R10.64+0x58] ;  /* 0x000058040a144981 */ /* 0x000ee2000c1e1900 */
[----:B----4-:R-:W-:-:S03]  /*05a0*/  @P3 LOP3.LUT R3, R3, R22, RZ, 0x3c, !PT ;  /* 0x0000001603033212 */ /* 0x010fc600078e3cff */
[----:B------:R-:W4:Y:S01]  /*05b0*/  @P4 LDG.E R22, desc[UR4][R10.64+0x60] ;  /* 0x000060040a164981 */ /* 0x000f22000c1e1900 */
[----:B------:R-:W-:Y:S02]  /*05c0*/  LOP3.LUT P0, RZ, R24, 0x80, RZ, 0xc0, !PT ;  /* 0x0000008018ff7812 */ /* 0x000fe4000780c0ff */
[----:B------:R-:W-:Y:S02]  /*05d0*/  @P5 LOP3.LUT R15, R15, R26, RZ, 0x3c, !PT ;  /* 0x0000001a0f0f5212 */ /* 0x000fe400078e3cff */
[----:B------:R-:W4:Y:S01]  /*05e0*/  @P6 LDG.E R26, desc[UR4][R10.64+0x78] ;  /* 0x000078040a1a6981 */ /* 0x000f22000c1e1900 */
[----:B------:R-:W-:-:S03]  /*05f0*/  @P3 LOP3.LUT R4, R4, R21, RZ, 0x3c, !PT ;  /* 0x0000001504043212 */ /* 0x000fc600078e3cff */
[----:B------:R-:W4:Y:S01]  /*0600*/  @P4 LDG.E R21, desc[UR4][R10.64+0x5c] ;  /* 0x00005c040a154981 */ /* 0x000f22000c1e1900 */
[----:B------:R-:W-:-:S03]  /*0610*/  @P3 LOP3.LUT R2, R2, R23, RZ, 0x3c, !PT ;  /* 0x0000001702023212 */ /* 0x000fc600078e3cff */
[----:B------:R-:W4:Y:S01]  /*0620*/  @P5 LDG.E R23, desc[UR4][R10.64+0x68] ;  /* 0x000068040a175981 */ /* 0x000f22000c1e1900 */
[----:B------:R-:W-:-:S03]  /*0630*/  @P4 LOP3.LUT R4, R4, R25, RZ, 0x3c, !PT ;  /* 0x0000001904044212 */ /* 0x000fc600078e3cff */
[----:B------:R-:W4:Y:S01]  /*0640*/  @P5 LDG.E R25, desc[UR4][R10.64+0x70] ;  /* 0x000070040a195981 */ /* 0x000f22000c1e1900 */
[----:B--2---:R-:W-:-:S03]  /*0650*/  @P3 LOP3.LUT R5, R5, R18, RZ, 0x3c, !PT ;  /* 0x0000001205053212 */ /* 0x004fc600078e3cff */
[----:B------:R-:W2:Y:S01]  /*0660*/  @P5 LDG.E R18, desc[UR4][R10.64+0x6c] ;  /* 0x00006c040a125981 */ /* 0x000ea2000c1e1900 */
[----:B---3--:R-:W-:-:S03]  /*0670*/  @P4 LOP3.LUT R5, R5, R20, RZ, 0x3c, !PT ;  /* 0x0000001405054212 */ /* 0x008fc600078e3cff */
[----:B------:R-:W3:Y:S01]  /*0680*/  @P5 LDG.E R20, desc[UR4][R10.64+0x74] ;  /* 0x000074040a145981 */ /* 0x000ee2000c1e1900 */
[----:B----4-:R-:W-:-:S03]  /*0690*/  @P4 LOP3.LUT R3, R3, R22, RZ, 0x3c, !PT ;  /* 0x0000001603034212 */ /* 0x010fc600078e3cff */
[----:B------:R-:W4:Y:S01]  /*06a0*/  @P0 LDG.E R22, desc[UR4][R10.64+0x8c] ;  /* 0x00008c040a160981 */ /* 0x000f22000c1e1900 */
[----:B------:R-:W-:-:S03]  /*06b0*/  @P6 LOP3.LUT R15, R15, R26, RZ, 0x3c, !PT ;  /* 0x0000001a0f0f6212 */ /* 0x000fc600078e3cff */
        /* <DEDUP_REMOVED lines=13> */
[----:B------:R-:W-:Y:S02]  /*0790*/  @P6 LOP3.LUT R4, R4, R27, RZ, 0x3c, !PT ;  /* 0x0000001b04046212 */ /* 0x000fe400078e3cff */
[----:B------:R-:W-:Y:S02]  /*07a0*/  @P6 LOP3.LUT R2, R2, R21, RZ, 0x3c, !PT ;  /* 0x0000001502026212 */ /* 0x000fe400078e3cff */
[----:B------:R-:W-:Y:S02]  /*07b0*/  @P0 LOP3.LUT R4, R4, R23, RZ, 0x3c, !PT ;  /* 0x0000001704040212 */ /* 0x000fe400078e3cff */
[----:B------:R-:W-:Y:S02]  /*07c0*/  @P0 LOP3.LUT R2, R2, R25, RZ, 0x3c, !PT ;  /* 0x0000001902020212 */ /* 0x000fe400078e3cff */
[----:B--2---:R-:W-:Y:S02]  /*07d0*/  @P6 LOP3.LUT R5, R5, R18, RZ, 0x3c, !PT ;  /* 0x0000001205056212 */ /* 0x004fe400078e3cff */
[----:B---3--:R-:W-:-:S02]  /*07e0*/  @P6 LOP3.LUT R3, R3, R20, RZ, 0x3c, !PT ;  /* 0x0000001403036212 */ /* 0x008fc400078e3cff */
[----:B----4-:R-:W-:Y:S02]  /*07f0*/  @P0 LOP3.LUT R5, R5, R22, RZ, 0x3c, !PT ;  /* 0x0000001605050212 */ /* 0x010fe400078e3cff */
[----:B------:R-:W-:Y:S02]  /*0800*/  @P0 LOP3.LUT R3, R3, R26, RZ, 0x3c, !PT ;  /* 0x0000001a03030212 */ /* 0x000fe400078e3cff */
[----:B------:R-:W-:-:S13]  /*0810*/  R2P PR, R24.B1, 0x7f ;  /* 0x0000007f18007804 */ /* 0x000fda0000001000 */
[----:B------:R-:W2:Y:S04]  /*0820*/  @P0 LDG.E R18, desc[UR4][R10.64+0xa0] ;  /* 0x0000a0040a120981 */ /* 0x000ea8000c1e1900 */
[----:B------:R-:W3:Y:S04]  /*0830*/  @P1 LDG.E R22, desc[UR4][R10.64+0xb4] ;  /* 0x0000b4040a161981 */ /* 0x000ee8000c1e1900 */
[----:B------:R-:W4:Y:S04]  /*0840*/  @P2 LDG.E R26, desc[UR4][R10.64+0xc8] ;  /* 0x0000c8040a1a2981 */ /* 0x000f28000c1e1900 */
[----:B------:R-:W4:Y:S04]  /*0850*/  @P3 LDG.E R28, desc[UR4][R10.64+0xdc] ;  /* 0x0000dc040a1c3981 */ /* 0x000f28000c1e1900 */
[----:B------:R-:W4:Y:S04]  /*0860*/  @P0 LDG.E R23, desc[UR4][R10.64+0xa4] ;  /* 0x0000a4040a170981 */ /* 0x000f28000c1e1900 */
[----:B------:R-:W4:Y:S04]  /*0870*/  @P0 LDG.E R20, desc[UR4][R10.64+0xa8] ;  /* 0x0000a8040a140981 */ /* 0x000f28000c1e1900 */
[----:B------:R-:W4:Y:S04]  /*0880*/  @P4 LDG.E R25, desc[UR4][R10.64+0xf0] ;  /* 0x0000f0040a194981 */ /* 0x000f28000c1e1900 */
        /* <DEDUP_REMOVED lines=21> */
[----:B------:R-:W-:Y:S02]  /*09e0*/  LOP3.LUT P0, RZ, R24, 0x8000, RZ, 0xc0, !PT ;  /* 0x0000800018ff7812 */ /* 0x000fe4000780c0ff */
[----:B----4-:R-:W-:Y:S01]  /*09f0*/  @P5 LOP3.LUT R15, R15, R26, RZ, 0x3c, !PT ;  /* 0x0000001a0f0f5212 */ /* 0x010fe200078e3cff */
[----:B------:R-:W4:Y:S04]  /*0a00*/  @P3 LDG.E R24, desc[UR4][R10.64+0xe4] ;  /* 0x0000e4040a183981 */ /* 0x000f28000c1e1900 */
[----:B------:R-:W2:Y:S01]  /*0a10*/  @P6 LDG.E R26, desc[UR4][R10.64+0x118] ;  /* 0x000118040a1a6981 */ /* 0x000ea2000c1e1900 */
        /* <DEDUP_REMOVED lines=8> */
[----:B---3--:R-:W-:-:S03]  /*0aa0*/  @P2 LOP3.LUT R3, R3, R22, RZ, 0x3c, !PT ;  /* 0x0000001603032212 */ /* 0x008fc600078e3cff */
[----:B------:R-:W3:Y:S01]  /*0ab0*/  @P4 LDG.E R22, desc[UR4][R10.64+0x100] ;  /* 0x000100040a164981 */ /* 0x000ee2000c1e1900 */
[----:B--2---:R-:W-:-:S03]  /*0ac0*/  @P6 LOP3.LUT R15, R15, R26, RZ, 0x3c, !PT ;  /* 0x0000001a0f0f6212 */ /* 0x004fc600078e3cff */
[----:B------:R-:W2:Y:S01]  /*0ad0*/  @P0 LDG.E R26, desc[UR4][R10.64+0x12c] ;  /* 0x00012c040a1a0981 */ /* 0x000ea2000c1e1900 */
[----:B----4-:R-:W-:-:S03]  /*0ae0*/  @P2 LOP3.LUT R2, R2, R23, RZ, 0x3c, !PT ;  /* 0x0000001702022212 */ /* 0x010fc600078e3cff */
[----:B------:R-:W4:Y:S01]  /*0af0*/  @P4 LDG.E R23, desc[UR4][R10.64+0xfc] ;  /* 0x0000fc040a174981 */ /* 0x000f22000c1e1900 */
[----:B------:R-:W-:-:S03]  /*0b00*/  @P2 LOP3.LUT R5, R5, R20, RZ, 0x3c, !PT ;  /* 0x0000001405052212 */ /* 0x000fc600078e3cff */
[----:B------:R-:W4:Y:S01]  /*0b10*/  @P4 LDG.E R20, desc[UR4][R10.64+0xf8] ;  /* 0x0000f8040a144981 */ /* 0x000f22000c1e1900 */
[----:B------:R-:W-:Y:S02]  /*0b20*/  @P3 LOP3.LUT R2, R2, R27, RZ, 0x3c, !PT ;  /* 0x0000001b02023212 */ /* 0x000fe400078e3cff */
[----:B------:R-:W-:Y:S01]  /*0b30*/  @P3 LOP3.LUT R4, R4, R25, RZ, 0x3c, !PT ;  /* 0x0000001904043212 */ /* 0x000fe200078e3cff */
[----:B------:R-:W4:Y:S01]  /*0b40*/  @P5 LDG.E R27, desc[UR4][R10.64+0x110] ;  /* 0x000110040a1b5981 */ /* 0x000f22000c1e1900 */
[----:B------:R-:W-:-:S03]  /*0b50*/  @P3 LOP3.LUT R5, R5, R24, RZ, 0x3c, !PT ;  /* 0x0000001805053212 */ /* 0x000fc600078e3cff */
[----:B------:R-:W4:Y:S04]  /*0b60*/  @P5 LDG.E R25, desc[UR4][R10.64+0x108] ;  /* 0x000108040a195981 */ /* 0x000f28000c1e1900 */
        /* <DEDUP_REMOVED lines=19> */
[----:B------:R-:W-:-:S05]  /*0ca0*/  VIADD R19, R19, 0x10 ;  /* 0x0000001013137836 */ /* 0x000fca0000000000 */
[----:B------:R-:W-:Y:S02]  /*0cb0*/  ISETP.NE.AND P1, PT, R19, 0x20, PT ;  /* 0x000000201300780c */ /* 0x000fe40003f25270 */
[----:B------:R-:W-:Y:S02]  /*0cc0*/  @P5 LOP3.LUT R3, R3, R18, RZ, 0x3c, !PT ;  /* 0x0000001203035212 */ /* 0x000fe400078e3cff */
[----:B------:R-:W-:Y:S02]  /*0cd0*/  @P6 LOP3.LUT R4, R4, R21, RZ, 0x3c, !PT ;  /* 0x0000001504046212 */ /* 0x000fe400078e3cff */
[----:B---3--:R-:W-:-:S04]  /*0ce0*/  @P6 LOP3.LUT R3, R3, R22, RZ, 0x3c, !PT ;  /* 0x0000001603036212 */ /* 0x008fc800078e3cff */
[----:B--2---:R-:W-:Y:S02]  /*0cf0*/  @P0 LOP3.LUT R3, R3, R26, RZ, 0x3c, !PT ;  /* 0x0000001a03030212 */ /* 0x004fe400078e3cff */
[----:B----4-:R-:W-:Y:S02]  /*0d00*/  @P6 LOP3.LUT R2, R2, R23, RZ, 0x3c, !PT ;  /* 0x0000001702026212 */ /* 0x010fe400078e3cff */
[----:B------:R-:W-:Y:S02]  /*0d10*/  @P6 LOP3.LUT R5, R5, R20, RZ, 0x3c, !PT ;  /* 0x0000001405056212 */ /* 0x000fe400078e3cff */
[----:B------:R-:W-:Y:S02]  /*0d20*/  @P0 LOP3.LUT R2, R2, R27, RZ, 0x3c, !PT ;  /* 0x0000001b02020212 */ /* 0x000fe400078e3cff */
[----:B------:R-:W-:Y:S02]  /*0d30*/  @P0 LOP3.LUT R4, R4, R25, RZ, 0x3c, !PT ;  /* 0x0000001904040212 */ /* 0x000fe400078e3cff */
[----:B------:R-:W-:Y:S01]  /*0d40*/  @P0 LOP3.LUT R5, R5, R24, RZ, 0x3c, !PT ;  /* 0x0000001805050212 */ /* 0x000fe200078e3cff */
[----:B------:R-:W-:Y:S06]  /*0d50*/  @P1 BRA `(.L_x_4) ;  /* 0xfffffff400481947 */ /* 0x000fec000383ffff */
[----:B------:R-:W-:-:S05]  /*0d60*/  VIADD R17, R17, 0x1 ;  /* 0x0000000111117836 */ /* 0x000fca0000000000 */
[----:B------:R-:W-:-:S13]  /*0d70*/  ISETP.NE.AND P0, PT, R17, 0x5, PT ;  /* 0x000000051100780c */ /* 0x000fda0003f05270 */
[----:B------:R-:W-:Y:S05]  /*0d80*/  @P0 BRA `(.L_x_5) ;  /* 0xfffffff400300947 */ /* 0x000fea000383ffff */
[----:B------:R0:W-:Y:S01]  /*0d90*/  STG.E.64 desc[UR4][R6.64+0x8], R4 ;  /* 0x0000080406007986 */ /* 0x0001e2000c101b04 */
[----:B------:R-:W-:Y:S01]  /*0da0*/  VIADD R14, R14, 0x1 ;  /* 0x000000010e0e7836 */ /* 0x000fe20000000000 */
[----:B------:R-:W-:Y:S02]  /*0db0*/  LOP3.LUT R11, R13, 0x3, RZ, 0xc0, !PT ;  /* 0x000000030d0b7812 */ /* 0x000fe400078ec0ff */
[----:B------:R0:W-:Y:S02]  /*0dc0*/  STG.E.64 desc[UR4][R6.64+0x10], R2 ;  /* 0x0000100206007986 */ /* 0x0001e4000c101b04 */
[----:B------:R-:W-:Y:S02]  /*0dd0*/  ISETP.GE.U32.AND P0, PT, R14, R11, PT ;  /* 0x0000000b0e00720c */ /* 0x000fe40003f06070 */
[----:B------:R0:W-:Y:S11]  /*0de0*/  STG.E desc[UR4][R6.64+0x4], R15 ;  /* 0x0000040f06007986 */ /* 0x0001f6000c101904 */
[----:B------:R-:W-:Y:S05]  /*0df0*/  @!P0 BRA `(.L_x_6) ;  /* 0xfffffff400048947 */ /* 0x000fea000383ffff */
.L_x_3:
[----:B------:R-:W-:Y:S05]  /*0e00*/  BSYNC.RECONVERGENT B1 ;  /* 0x0000000000017941 */ /* 0x000fea0003800200 */
.L_x_2:
[C---:B------:R-:W-:Y:S01]  /*0e10*/  ISETP.GT.U32.AND P0, PT, R13.reuse, 0x3, PT ;  /* 0x000000030d00780c */ /* 0x040fe20003f04070 */
[----:B------:R-:W-:Y:S01]  /*0e20*/  VIADD R12, R12, 0x1 ;  /* 0x000000010c0c7836 */ /* 0x000fe20000000000 */
[--C-:B------:R-:W-:Y:S02]  /*0e30*/  SHF.R.U64 R13, R13, 0x2, R0.reuse ;  /* 0x000000020d0d7819 */ /* 0x100fe40000001200 */
[----:B------:R-:W-:Y:S02]  /*0e40*/  ISETP.GT.U32.AND.EX P0, PT, R0, RZ, PT, P0 ;  /* 0x000000ff0000720c */ /* 0x000fe40003f04100 */
[----:B------:R-:W-:-:S11]  /*0e50*/  SHF.R.U32.HI R0, RZ, 0x2, R0 ;  /* 0x00000002ff007819 */ /* 0x000fd60000011600 */
[----:B------:R-:W-:Y:S05]  /*0e60*/  @P0 BRA `(.L_x_7) ;  /* 0xfffffff000c80947 */ /* 0x000fea000383ffff */
.L_x_1:
[----:B------:R-:W-:Y:S05]  /*0e70*/  BSYNC.RECONVERGENT B0 ;  /* 0x0000000000007941 */ /* 0x000fea0003800200 */
.L_x_0:
[----:B------:R-:W-:Y:S04]  /*0e80*/  STG.E.64 desc[UR4][R6.64+0x18], RZ ;  /* 0x000018ff06007986 */ /* 0x000fe8000c101b04 */
[----:B------:R-:W-:Y:S04]  /*0e90*/  STG.E desc[UR4][R6.64+0x20], RZ ;  /* 0x000020ff06007986 */ /* 0x000fe8000c101904 */
[----:B------:R-:W-:Y:S01]  /*0ea0*/  STG.E.64 desc[UR4][R6.64+0x28], RZ ;  /* 0x000028ff06007986 */ /* 0x000fe2000c101b04 */
[----:B------:R-:W-:Y:S05]  /*0eb0*/  EXIT ;  /* 0x000000000000794d */ /* 0x000fea0003800000 */
.L_x_8:
[----:B------:R-:W-:-:S00]  /*0ec0*/  BRA `(.L_x_8) ;  /* 0xfffffffc00fc7947 */ /* 0x000fc0000383ffff */
[----:B------:R-:W-:-:S00]  /*0ed0*/  NOP ;  /* 0x0000000000007918 */ /* 0x000fc00000000000 */
        /* <DEDUP_REMOVED lines=10> */
.L_x_9:


//--------------------- .nv.global.init           --------------------------
	.section	.nv.global.init,"aw",@progbits
	.align	4
.nv.global.init:
	.type		mrg32k3aM1SubSeq,@object
	.size		mrg32k3aM1SubSeq,(mrg32k3aM2SubSeq - mrg32k3aM1SubSeq)
mrg32k3aM1SubSeq:
        /*0000*/ 	.byte	0x0b, 0xcc, 0xee, 0x04, 0x73, 0x29, 0x8b, 0x6f, 0xf6, 0x53, 0x03, 0xf6, 0x23, 0xf6, 0xea, 0xda
        /* <DEDUP_REMOVED lines=125> */
	.type		mrg32k3aM2SubSeq,@object
	.size		mrg32k3aM2SubSeq,(mrg32k3aM1 - mrg32k3aM2SubSeq)
mrg32k3aM2SubSeq:
        /* <DEDUP_REMOVED lines=126> */
	.type		mrg32k3aM1,@object
	.size		mrg32k3aM1,(mrg32k3aM1Seq - mrg32k3aM1)
mrg32k3aM1:
        /* <DEDUP_REMOVED lines=144> */
	.type		mrg32k3aM1Seq,@object
	.size		mrg32k3aM1Seq,(mrg32k3aM2 - mrg32k3aM1Seq)
mrg32k3aM1Seq:
        /* <DEDUP_REMOVED lines=144> */
	.type		mrg32k3aM2,@object
	.size		mrg32k3aM2,(mrg32k3aM2Seq - mrg32k3aM2)
mrg32k3aM2:
        /* <DEDUP_REMOVED lines=144> */
	.type		mrg32k3aM2Seq,@object
	.size		mrg32k3aM2Seq,(precalc_xorwow_matrix - mrg32k3aM2Seq)
mrg32k3aM2Seq:
        /* <DEDUP_REMOVED lines=144> */
	.type		precalc_xorwow_matrix,@object
	.size		precalc_xorwow_matrix,(precalc_xorwow_offset_matrix - precalc_xorwow_matrix)
precalc_xorwow_matrix:
        /* <DEDUP_REMOVED lines=6400> */
	.type		precalc_xorwow_offset_matrix,@object
	.size		precalc_xorwow_offset_matrix,(.L_1 - precalc_xorwow_offset_matrix)
precalc_xorwow_offset_matrix:
        /* <DEDUP_REMOVED lines=6400> */
.L_1:


//--------------------- .nv.shared.reserved.0     --------------------------
	.section	.nv.shared.reserved.0,"aw",@nobits
	.weak		__nv_reservedSMEM_offset_0_alias
	.size		__nv_reservedSMEM_offset_0_alias, 0, 64
	.other		__nv_reservedSMEM_offset_0_alias,@"STO_CUDA_RESERVED_SHARED STV_DEFAULT"
__nv_reservedSMEM_offset_0_alias:
	.zero		0
	.zero		64


//--------------------- .nv.constant0._Z6GSrandP17curandStateXORWOWj --------------------------
	.section	.nv.constant0._Z6GSrandP17curandStateXORWOWj,"a",@progbits
	.sectionflags	@""
	.align	4
.nv.constant0._Z6GSrandP17curandStateXORWOWj:
	.zero		908


//--------------------- SYMBOLS --------------------------

	.type		.nv.reservedSmem.offset0,@object
	.size		.nv.reservedSmem.offset0,0x4
